//
// Generated by NVIDIA NVVM Compiler
//
// Compiler Build ID: CL-36424714
// Cuda compilation tools, release 13.0, V13.0.88
// Based on NVVM 20.0.0
//

.version 9.0
.target sm_100
.address_size 64

	// .globl	_Z4test6__halfS_13__nv_bfloat16S0_ii

.visible .entry _Z4test6__halfS_13__nv_bfloat16S0_ii(
	.param .align 2 .b8 _Z4test6__halfS_13__nv_bfloat16S0_ii_param_0[2],
	.param .align 2 .b8 _Z4test6__halfS_13__nv_bfloat16S0_ii_param_1[2],
	.param .align 2 .b8 _Z4test6__halfS_13__nv_bfloat16S0_ii_param_2[2],
	.param .align 2 .b8 _Z4test6__halfS_13__nv_bfloat16S0_ii_param_3[2],
	.param .u32 _Z4test6__halfS_13__nv_bfloat16S0_ii_param_4,
	.param .u32 _Z4test6__halfS_13__nv_bfloat16S0_ii_param_5
)
{


	ret;

}


// ===== COMPILED SASS (sm_100) =====

	.target	sm_100

	.elftype	@"ET_EXEC"


//--------------------- .note.nv.tkinfo           --------------------------
	.section	.note.nv.tkinfo,"",@"SHT_NOTE"
	.sectionflags	@"SHF_NOTE_NV_TKINFO"
	.tkinfo
        /*0018*/ 	.word	0x00000002
        /*0030*/ 	.string	""
        /*0030*/ 	.string	"ptxas"
        /*0030*/ 	.string	"Cuda compilation tools, release 13.0, V13.0.88"
        /*0030*/ 	.string	"Build cuda_13.0.r13.0/compiler.36424714_0"
        /*0030*/ 	.string	"-arch sm_100 -m 64 "



//--------------------- .note.nv.cuinfo           --------------------------
	.section	.note.nv.cuinfo,"",@"SHT_NOTE"
	.sectionflags	@"SHF_NOTE_NV_CUINFO"
        /*0018*/ 	.short	0x0002
        /*001a*/ 	.short	0x0064
        /*001c*/ 	.short	0x0082
	.zero		2


//--------------------- .nv.info                  --------------------------
	.section	.nv.info,"",@"SHT_CUDA_INFO"
	.align	4


	//----- nvinfo : EIATTR_REGCOUNT
	.align		4
        /*0000*/ 	.byte	0x04, 0x2f
        /*0002*/ 	.short	(.L_1 - .L_0)
	.align		4
.L_0:
        /*0004*/ 	.word	index@(_Z4test6__halfS_13__nv_bfloat16S0_ii)
        /*0008*/ 	.word	0x00000004


	//----- nvinfo : EIATTR_FRAME_SIZE
	.align		4
.L_1:
        /*000c*/ 	.byte	0x04, 0x11
        /*000e*/ 	.short	(.L_3 - .L_2)
	.align		4
.L_2:
        /*0010*/ 	.word	index@(_Z4test6__halfS_13__nv_bfloat16S0_ii)
        /*0014*/ 	.word	0x00000000


	//----- nvinfo : EIATTR_MIN_STACK_SIZE
	.align		4
.L_3:
        /*0018*/ 	.byte	0x04, 0x12
        /*001a*/ 	.short	(.L_5 - .L_4)
	.align		4
.L_4:
        /*001c*/ 	.word	index@(_Z4test6__halfS_13__nv_bfloat16S0_ii)
        /*0020*/ 	.word	0x00000000
.L_5:


//--------------------- .nv.compat                --------------------------
	.section	.nv.compat,"",@"SHT_CUDA_COMPAT_INFO"
	.align	4
        /*0000*/ 	.byte	0x02, 0x09, 0x00, 0x00, 0x02, 0x02, 0x01, 0x00, 0x02, 0x05, 0x05, 0x00, 0x03, 0x07, 0x01, 0x01
        /*0010*/ 	.byte	0x02, 0x03, 0x00, 0x00, 0x02, 0x06, 0x01, 0x00, 0x04, 0x0b, 0x08, 0x00, 0x09, 0x00, 0x00, 0x00
        /*0020*/ 	.byte	0x00, 0x00, 0x00, 0x00


//--------------------- .nv.info._Z4test6__halfS_13__nv_bfloat16S0_ii --------------------------
	.section	.nv.info._Z4test6__halfS_13__nv_bfloat16S0_ii,"",@"SHT_CUDA_INFO"
	.sectionflags	@""
	.align	4


	//----- nvinfo : EIATTR_CUDA_API_VERSION
	.align		4
        /*0000*/ 	.byte	0x04, 0x37
        /*0002*/ 	.short	(.L_7 - .L_6)
.L_6:
        /*0004*/ 	.word	0x00000082


	//----- nvinfo : EIATTR_KPARAM_INFO
	.align		4
.L_7:
        /*0008*/ 	.byte	0x04, 0x17
        /*000a*/ 	.short	(.L_9 - .L_8)
.L_8:
        /*000c*/ 	.word	0x00000000
        /*0010*/ 	.short	0x0005
        /*0012*/ 	.short	0x000c
        /*0014*/ 	.byte	0x00, 0xf0, 0x11, 0x00


	//----- nvinfo : EIATTR_KPARAM_INFO
	.align		4
.L_9:
        /*0018*/ 	.byte	0x04, 0x17
        /*001a*/ 	.short	(.L_11 - .L_10)
.L_10:
        /*001c*/ 	.word	0x00000000
        /*0020*/ 	.short	0x0004
        /*0022*/ 	.short	0x0008
        /*0024*/ 	.byte	0x00, 0xf0, 0x11, 0x00


	//----- nvinfo : EIATTR_KPARAM_INFO
	.align		4
.L_11:
        /*0028*/ 	.byte	0x04, 0x17
        /*002a*/ 	.short	(.L_13 - .L_12)
.L_12:
        /*002c*/ 	.word	0x00000000
        /*0030*/ 	.short	0x0003
        /*0032*/ 	.short	0x0006
        /*0034*/ 	.byte	0x00, 0xf0, 0x09, 0x00


	//----- nvinfo : EIATTR_KPARAM_INFO
	.align		4
.L_13:
        /*0038*/ 	.byte	0x04, 0x17
        /*003a*/ 	.short	(.L_15 - .L_14)
.L_14:
        /*003c*/ 	.word	0x00000000
        /*0040*/ 	.short	0x0002
        /*0042*/ 	.short	0x0004
        /*0044*/ 	.byte	0x00, 0xf0, 0x09, 0x00


	//----- nvinfo : EIATTR_KPARAM_INFO
	.align		4
.L_15:
        /*0048*/ 	.byte	0x04, 0x17
        /*004a*/ 	.short	(.L_17 - .L_16)
.L_16:
        /*004c*/ 	.word	0x00000000
        /*0050*/ 	.short	0x0001
        /*0052*/ 	.short	0x0002
        /*0054*/ 	.byte	0x00, 0xf0, 0x09, 0x00


	//----- nvinfo : EIATTR_KPARAM_INFO
	.align		4
.L_17:
        /*0058*/ 	.byte	0x04, 0x17
        /*005a*/ 	.short	(.L_19 - .L_18)
.L_18:
        /*005c*/ 	.word	0x00000000
        /*0060*/ 	.short	0x0000
        /*0062*/ 	.short	0x0000
        /*0064*/ 	.byte	0x00, 0xf0, 0x09, 0x00


	//----- nvinfo : EIATTR_SPARSE_MMA_MASK
	.align		4
.L_19:
        /*0068*/ 	.byte	0x03, 0x50
        /*006a*/ 	.short	0x0000


	//----- nvinfo : EIATTR_MAXREG_COUNT
	.align		4
        /*006c*/ 	.byte	0x03, 0x1b
        /*006e*/ 	.short	0x00ff


	//----- nvinfo : EIATTR_MERCURY_ISA_VERSION
	.align		4
        /*0070*/ 	.byte	0x03, 0x5f
        /*0072*/ 	.short	0x0101


	//----- nvinfo : EIATTR_VRC_CTA_INIT_COUNT
	.align		4
        /*0074*/ 	.byte	0x02, 0x4a
	.zero		1
	.zero		1


	//----- nvinfo : EIATTR_EXIT_INSTR_OFFSETS
	.align		4
        /*0078*/ 	.byte	0x04, 0x1c
        /*007a*/ 	.short	(.L_21 - .L_20)


	//   ....[0]....
.L_20:
        /*007c*/ 	.word	0x00000010


	//----- nvinfo : EIATTR_CBANK_PARAM_SIZE
	.align		4
.L_21:
        /*0080*/ 	.byte	0x03, 0x19
        /*0082*/ 	.short	0x0010


	//----- nvinfo : EIATTR_PARAM_CBANK
	.align		4
        /*0084*/ 	.byte	0x04, 0x0a
        /*0086*/ 	.short	(.L_23 - .L_22)
	.align		4
.L_22:
        /*0088*/ 	.word	index@(.nv.constant0._Z4test6__halfS_13__nv_bfloat16S0_ii)
        /*008c*/ 	.short	0x0380
        /*008e*/ 	.short	0x0010


	//----- nvinfo : EIATTR_SW_WAR
	.align		4
.L_23:
        /*0090*/ 	.byte	0x04, 0x36
        /*0092*/ 	.short	(.L_25 - .L_24)
.L_24:
        /*0094*/ 	.word	0x00000008
.L_25:


//--------------------- .nv.callgraph             --------------------------
	.section	.nv.callgraph,"",@"SHT_CUDA_CALLGRAPH"
	.align	4
	.sectionentsize	8
	.align		4
        /*0000*/ 	.word	0x00000000
	.align		4
        /*0004*/ 	.word	0xffffffff
	.align		4
        /*0008*/ 	.word	0x00000000
	.align		4
        /*000c*/ 	.word	0xfffffffe
	.align		4
        /*0010*/ 	.word	0x00000000
	.align		4
        /*0014*/ 	.word	0xfffffffd
	.align		4
        /*0018*/ 	.word	0x00000000
	.align		4
        /*001c*/ 	.word	0xfffffffc


//--------------------- .text._Z4test6__halfS_13__nv_bfloat16S0_ii --------------------------
	.section	.text._Z4test6__halfS_13__nv_bfloat16S0_ii,"ax",@progbits
	.align	128
        .global         _Z4test6__halfS_13__nv_bfloat16S0_ii
        .type           _Z4test6__halfS_13__nv_bfloat16S0_ii,@function
        .size           _Z4test6__halfS_13__nv_bfloat16S0_ii,(.L_x_1 - _Z4test6__halfS_13__nv_bfloat16S0_ii)
        .other          _Z4test6__halfS_13__nv_bfloat16S0_ii,@"STO_CUDA_ENTRY STV_DEFAULT"
_Z4test6__halfS_13__nv_bfloat16S0_ii:
.text._Z4test6__halfS_13__nv_bfloat16S0_ii:
[----:B------:R-:W-:Y:S01]  /*0000*/  LDC R1, c[0x0][0x37c] ;  /* 0x0000df00ff017b82 */ /* 0x000fe20000000800 */
[----:B------:R-:W-:Y:S05]  /*0010*/  EXIT ;  /* 0x000000000000794d */ /* 0x000fea0003800000 */
.L_x_0:
[----:B------:R-:W-:-:S00]  /*0020*/  BRA `(.L_x_0) ;  /* 0xfffffffc00fc7947 */ /* 0x000fc0000383ffff */
[----:B------:R-:W-:-:S00]  /*0030*/  NOP ;  /* 0x0000000000007918 */ /* 0x000fc00000000000 */
        /* <DEDUP_REMOVED lines=12> */
.L_x_1:


//--------------------- .nv.shared.reserved.0     --------------------------
	.section	.nv.shared.reserved.0,"aw",@nobits
	.weak		__nv_reservedSMEM_offset_0_alias
	.size		__nv_reservedSMEM_offset_0_alias, 0, 64
	.other		__nv_reservedSMEM_offset_0_alias,@"STO_CUDA_RESERVED_SHARED STV_DEFAULT"
__nv_reservedSMEM_offset_0_alias:
	.zero		0
	.zero		64


//--------------------- .nv.constant0._Z4test6__halfS_13__nv_bfloat16S0_ii --------------------------
	.section	.nv.constant0._Z4test6__halfS_13__nv_bfloat16S0_ii,"a",@progbits
	.sectionflags	@""
	.align	4
.nv.constant0._Z4test6__halfS_13__nv_bfloat16S0_ii:
	.zero		912


//--------------------- SYMBOLS --------------------------

	.type		.nv.reservedSmem.offset0,@object
	.size		.nv.reservedSmem.offset0,0x4
